//
// Generated by NVIDIA NVVM Compiler
//
// Compiler Build ID: CL-36424714
// Cuda compilation tools, release 13.0, V13.0.88
// Based on NVVM 20.0.0
//

.version 9.0
.target sm_100
.address_size 64

	// .globl	_Z11tensorPReluPfS_S_l

.visible .entry _Z11tensorPReluPfS_S_l(
	.param .u64 .ptr .align 1 _Z11tensorPReluPfS_S_l_param_0,
	.param .u64 .ptr .align 1 _Z11tensorPReluPfS_S_l_param_1,
	.param .u64 .ptr .align 1 _Z11tensorPReluPfS_S_l_param_2,
	.param .u64 _Z11tensorPReluPfS_S_l_param_3
)
{
	.reg .pred 	%p<3>;
	.reg .b32 	%r<5>;
	.reg .b32 	%f<4>;
	.reg .b64 	%rd<15>;

	ld.param.u64 	%rd3, [_Z11tensorPReluPfS_S_l_param_0];
	ld.param.u64 	%rd5, [_Z11tensorPReluPfS_S_l_param_1];
	ld.param.u64 	%rd4, [_Z11tensorPReluPfS_S_l_param_2];
	ld.param.u64 	%rd6, [_Z11tensorPReluPfS_S_l_param_3];
	cvta.to.global.u64 	%rd1, %rd5;
	mov.u32 	%r1, %ntid.x;
	mov.u32 	%r2, %ctaid.x;
	mov.u32 	%r3, %tid.x;
	mad.lo.s32 	%r4, %r1, %r2, %r3;
	cvt.s64.s32 	%rd2, %r4;
	setp.le.s64 	%p1, %rd6, %rd2;
	@%p1 bra 	$L__BB0_4;
	cvta.to.global.u64 	%rd7, %rd3;
	shl.b64 	%rd8, %rd2, 2;
	add.s64 	%rd9, %rd7, %rd8;
	ld.global.f32 	%f1, [%rd9];
	setp.geu.f32 	%p2, %f1, 0f00000000;
	@%p2 bra 	$L__BB0_3;
	cvta.to.global.u64 	%rd12, %rd4;
	ld.global.f32 	%f2, [%rd12];
	mul.f32 	%f3, %f2, %f1;
	add.s64 	%rd14, %rd1, %rd8;
	st.global.f32 	[%rd14], %f3;
	bra.uni 	$L__BB0_4;
$L__BB0_3:
	add.s64 	%rd11, %rd1, %rd8;
	st.global.f32 	[%rd11], %f1;
$L__BB0_4:
	ret;

}


// ===== COMPILED SASS (sm_100) =====

	.target	sm_100

	.elftype	@"ET_EXEC"


//--------------------- .note.nv.tkinfo           --------------------------
	.section	.note.nv.tkinfo,"",@"SHT_NOTE"
	.sectionflags	@"SHF_NOTE_NV_TKINFO"
	.tkinfo
        /*0018*/ 	.word	0x00000002
        /*0030*/ 	.string	""
        /*0030*/ 	.string	"ptxas"
        /*0030*/ 	.string	"Cuda compilation tools, release 13.0, V13.0.88"
        /*0030*/ 	.string	"Build cuda_13.0.r13.0/compiler.36424714_0"
        /*0030*/ 	.string	"-arch sm_100 -m 64 "



//--------------------- .note.nv.cuinfo           --------------------------
	.section	.note.nv.cuinfo,"",@"SHT_NOTE"
	.sectionflags	@"SHF_NOTE_NV_CUINFO"
        /*0018*/ 	.short	0x0002
        /*001a*/ 	.short	0x0064
        /*001c*/ 	.short	0x0082
	.zero		2


//--------------------- .nv.info                  --------------------------
	.section	.nv.info,"",@"SHT_CUDA_INFO"
	.align	4


	//----- nvinfo : EIATTR_REGCOUNT
	.align		4
        /*0000*/ 	.byte	0x04, 0x2f
        /*0002*/ 	.short	(.L_1 - .L_0)
	.align		4
.L_0:
        /*0004*/ 	.word	index@(_Z11tensorPReluPfS_S_l)
        /*0008*/ 	.word	0x0000000a


	//----- nvinfo : EIATTR_FRAME_SIZE
	.align		4
.L_1:
        /*000c*/ 	.byte	0x04, 0x11
        /*000e*/ 	.short	(.L_3 - .L_2)
	.align		4
.L_2:
        /*0010*/ 	.word	index@(_Z11tensorPReluPfS_S_l)
        /*0014*/ 	.word	0x00000000


	//----- nvinfo : EIATTR_MIN_STACK_SIZE
	.align		4
.L_3:
        /*0018*/ 	.byte	0x04, 0x12
        /*001a*/ 	.short	(.L_5 - .L_4)
	.align		4
.L_4:
        /*001c*/ 	.word	index@(_Z11tensorPReluPfS_S_l)
        /*0020*/ 	.word	0x00000000
.L_5:


//--------------------- .nv.compat                --------------------------
	.section	.nv.compat,"",@"SHT_CUDA_COMPAT_INFO"
	.align	4
        /*0000*/ 	.byte	0x02, 0x09, 0x00, 0x00, 0x02, 0x02, 0x01, 0x00, 0x02, 0x05, 0x05, 0x00, 0x03, 0x07, 0x01, 0x01
        /*0010*/ 	.byte	0x02, 0x03, 0x00, 0x00, 0x02, 0x06, 0x01, 0x00, 0x04, 0x0b, 0x08, 0x00, 0x09, 0x00, 0x00, 0x00
        /*0020*/ 	.byte	0x00, 0x00, 0x00, 0x00


//--------------------- .nv.info._Z11tensorPReluPfS_S_l --------------------------
	.section	.nv.info._Z11tensorPReluPfS_S_l,"",@"SHT_CUDA_INFO"
	.sectionflags	@""
	.align	4


	//----- nvinfo : EIATTR_CUDA_API_VERSION
	.align		4
        /*0000*/ 	.byte	0x04, 0x37
        /*0002*/ 	.short	(.L_7 - .L_6)
.L_6:
        /*0004*/ 	.word	0x00000082


	//----- nvinfo : EIATTR_KPARAM_INFO
	.align		4
.L_7:
        /*0008*/ 	.byte	0x04, 0x17
        /*000a*/ 	.short	(.L_9 - .L_8)
.L_8:
        /*000c*/ 	.word	0x00000000
        /*0010*/ 	.short	0x0003
        /*0012*/ 	.short	0x0018
        /*0014*/ 	.byte	0x00, 0xf0, 0x21, 0x00


	//----- nvinfo : EIATTR_KPARAM_INFO
	.align		4
.L_9:
        /*0018*/ 	.byte	0x04, 0x17
        /*001a*/ 	.short	(.L_11 - .L_10)
.L_10:
        /*001c*/ 	.word	0x00000000
        /*0020*/ 	.short	0x0002
        /*0022*/ 	.short	0x0010
        /*0024*/ 	.byte	0x00, 0xf5, 0x21, 0x00


	//----- nvinfo : EIATTR_KPARAM_INFO
	.align		4
.L_11:
        /*0028*/ 	.byte	0x04, 0x17
        /*002a*/ 	.short	(.L_13 - .L_12)
.L_12:
        /*002c*/ 	.word	0x00000000
        /*0030*/ 	.short	0x0001
        /*0032*/ 	.short	0x0008
        /*0034*/ 	.byte	0x00, 0xf5, 0x21, 0x00


	//----- nvinfo : EIATTR_KPARAM_INFO
	.align		4
.L_13:
        /*0038*/ 	.byte	0x04, 0x17
        /*003a*/ 	.short	(.L_15 - .L_14)
.L_14:
        /*003c*/ 	.word	0x00000000
        /*0040*/ 	.short	0x0000
        /*0042*/ 	.short	0x0000
        /*0044*/ 	.byte	0x00, 0xf5, 0x21, 0x00


	//----- nvinfo : EIATTR_SPARSE_MMA_MASK
	.align		4
.L_15:
        /*0048*/ 	.byte	0x03, 0x50
        /*004a*/ 	.short	0x0000


	//----- nvinfo : EIATTR_MAXREG_COUNT
	.align		4
        /*004c*/ 	.byte	0x03, 0x1b
        /*004e*/ 	.short	0x00ff


	//----- nvinfo : EIATTR_MERCURY_ISA_VERSION
	.align		4
        /*0050*/ 	.byte	0x03, 0x5f
        /*0052*/ 	.short	0x0101


	//----- nvinfo : EIATTR_VRC_CTA_INIT_COUNT
	.align		4
        /*0054*/ 	.byte	0x02, 0x4a
	.zero		1
	.zero		1


	//----- nvinfo : EIATTR_EXIT_INSTR_OFFSETS
	.align		4
        /*0058*/ 	.byte	0x04, 0x1c
        /*005a*/ 	.short	(.L_17 - .L_16)


	//   ....[0]....
.L_16:
        /*005c*/ 	.word	0x00000090


	//   ....[1]....
        /*0060*/ 	.word	0x000001a0


	//   ....[2]....
        /*0064*/ 	.word	0x000001f0


	//----- nvinfo : EIATTR_CRS_STACK_SIZE
	.align		4
.L_17:
        /*0068*/ 	.byte	0x04, 0x1e
        /*006a*/ 	.short	(.L_19 - .L_18)
.L_18:
        /*006c*/ 	.word	0x00000000


	//----- nvinfo : EIATTR_CBANK_PARAM_SIZE
	.align		4
.L_19:
        /*0070*/ 	.byte	0x03, 0x19
        /*0072*/ 	.short	0x0020


	//----- nvinfo : EIATTR_PARAM_CBANK
	.align		4
        /*0074*/ 	.byte	0x04, 0x0a
        /*0076*/ 	.short	(.L_21 - .L_20)
	.align		4
.L_20:
        /*0078*/ 	.word	index@(.nv.constant0._Z11tensorPReluPfS_S_l)
        /*007c*/ 	.short	0x0380
        /*007e*/ 	.short	0x0020


	//----- nvinfo : EIATTR_SW_WAR
	.align		4
.L_21:
        /*0080*/ 	.byte	0x04, 0x36
        /*0082*/ 	.short	(.L_23 - .L_22)
.L_22:
        /*0084*/ 	.word	0x00000008
.L_23:


//--------------------- .nv.callgraph             --------------------------
	.section	.nv.callgraph,"",@"SHT_CUDA_CALLGRAPH"
	.align	4
	.sectionentsize	8
	.align		4
        /*0000*/ 	.word	0x00000000
	.align		4
        /*0004*/ 	.word	0xffffffff
	.align		4
        /*0008*/ 	.word	0x00000000
	.align		4
        /*000c*/ 	.word	0xfffffffe
	.align		4
        /*0010*/ 	.word	0x00000000
	.align		4
        /*0014*/ 	.word	0xfffffffd
	.align		4
        /*0018*/ 	.word	0x00000000
	.align		4
        /*001c*/ 	.word	0xfffffffc


//--------------------- .text._Z11tensorPReluPfS_S_l --------------------------
	.section	.text._Z11tensorPReluPfS_S_l,"ax",@progbits
	.align	128
        .global         _Z11tensorPReluPfS_S_l
        .type           _Z11tensorPReluPfS_S_l,@function
        .size           _Z11tensorPReluPfS_S_l,(.L_x_2 - _Z11tensorPReluPfS_S_l)
        .other          _Z11tensorPReluPfS_S_l,@"STO_CUDA_ENTRY STV_DEFAULT"
_Z11tensorPReluPfS_S_l:
.text._Z11tensorPReluPfS_S_l:
[----:B------:R-:W-:Y:S01]  /*0000*/  LDC R1, c[0x0][0x37c] ;  /* 0x0000df00ff017b82 */ /* 0x000fe20000000800 */
[----:B------:R-:W0:Y:S01]  /*0010*/  S2R R0, SR_CTAID.X ;  /* 0x0000000000007919 */ /* 0x000e220000002500 */
[----:B------:R-:W0:Y:S01]  /*0020*/  LDCU UR4, c[0x0][0x360] ;  /* 0x00006c00ff0477ac */ /* 0x000e220008000800 */
[----:B------:R-:W0:Y:S01]  /*0030*/  S2R R3, SR_TID.X ;  /* 0x0000000000037919 */ /* 0x000e220000002100 */
[----:B------:R-:W1:Y:S01]  /*0040*/  LDCU.64 UR6, c[0x0][0x398] ;  /* 0x00007300ff0677ac */ /* 0x000e620008000a00 */
[----:B0-----:R-:W-:-:S05]  /*0050*/  IMAD R0, R0, UR4, R3 ;  /* 0x0000000400007c24 */ /* 0x001fca000f8e0203 */
[----:B-1----:R-:W-:Y:S02]  /*0060*/  ISETP.GE.U32.AND P0, PT, R0, UR6, PT ;  /* 0x0000000600007c0c */ /* 0x002fe4000bf06070 */
[----:B------:R-:W-:-:S04]  /*0070*/  SHF.R.S32.HI R3, RZ, 0x1f, R0 ;  /* 0x0000001fff037819 */ /* 0x000fc80000011400 */
[----:B------:R-:W-:-:S13]  /*0080*/  ISETP.GE.AND.EX P0, PT, R3, UR7, PT, P0 ;  /* 0x0000000703007c0c */ /* 0x000fda000bf06300 */
[----:B------:R-:W-:Y:S05]  /*0090*/  @P0 EXIT ;  /* 0x000000000000094d */ /* 0x000fea0003800000 */
[----:B------:R-:W0:Y:S01]  /*00a0*/  LDCU.64 UR6, c[0x0][0x380] ;  /* 0x00007000ff0677ac */ /* 0x000e220008000a00 */
[C---:B------:R-:W-:Y:S01]  /*00b0*/  IMAD.SHL.U32 R4, R0.reuse, 0x4, RZ ;  /* 0x0000000400047824 */ /* 0x040fe200078e00ff */
[----:B------:R-:W-:Y:S01]  /*00c0*/  SHF.L.U64.HI R0, R0, 0x2, R3 ;  /* 0x0000000200007819 */ /* 0x000fe20000010203 */
[----:B------:R-:W1:Y:S03]  /*00d0*/  LDCU.64 UR4, c[0x0][0x358] ;  /* 0x00006b00ff0477ac */ /* 0x000e660008000a00 */
[----:B0-----:R-:W-:-:S04]  /*00e0*/  IADD3 R2, P0, PT, R4, UR6, RZ ;  /* 0x0000000604027c10 */ /* 0x001fc8000ff1e0ff */
[----:B------:R-:W-:-:S05]  /*00f0*/  IADD3.X R3, PT, PT, R0, UR7, RZ, P0, !PT ;  /* 0x0000000700037c10 */ /* 0x000fca00087fe4ff */
[----:B-1----:R-:W2:Y:S02]  /*0100*/  LDG.E R7, desc[UR4][R2.64] ;  /* 0x0000000402077981 */ /* 0x002ea4000c1e1900 */
[----:B--2---:R-:W-:-:S13]  /*0110*/  FSETP.GEU.AND P0, PT, R7, RZ, PT ;  /* 0x000000ff0700720b */ /* 0x004fda0003f0e000 */
[----:B------:R-:W-:Y:S05]  /*0120*/  @P0 BRA `(.L_x_0) ;  /* 0x0000000000200947 */ /* 0x000fea0003800000 */
[----:B------:R-:W0:Y:S01]  /*0130*/  LDC.64 R2, c[0x0][0x390] ;  /* 0x0000e400ff027b82 */ /* 0x000e220000000a00 */
[----:B------:R-:W1:Y:S01]  /*0140*/  LDCU.64 UR6, c[0x0][0x388] ;  /* 0x00007100ff0677ac */ /* 0x000e620008000a00 */
[----:B0-----:R-:W2:Y:S01]  /*0150*/  LDG.E R2, desc[UR4][R2.64] ;  /* 0x0000000402027981 */ /* 0x001ea2000c1e1900 */
[----:B-1----:R-:W-:-:S04]  /*0160*/  IADD3 R4, P0, PT, R4, UR6, RZ ;  /* 0x0000000604047c10 */ /* 0x002fc8000ff1e0ff */
[----:B------:R-:W-:Y:S01]  /*0170*/  IADD3.X R5, PT, PT, R0, UR7, RZ, P0, !PT ;  /* 0x0000000700057c10 */ /* 0x000fe200087fe4ff */
[----:B--2---:R-:W-:-:S05]  /*0180*/  FMUL R7, R7, R2 ;  /* 0x0000000207077220 */ /* 0x004fca0000400000 */
[----:B------:R-:W-:Y:S01]  /*0190*/  STG.E desc[UR4][R4.64], R7 ;  /* 0x0000000704007986 */ /* 0x000fe2000c101904 */
[----:B------:R-:W-:Y:S05]  /*01a0*/  EXIT ;  /* 0x000000000000794d */ /* 0x000fea0003800000 */
.L_x_0:
[----:B------:R-:W0:Y:S02]  /*01b0*/  LDCU.64 UR6, c[0x0][0x388] ;  /* 0x00007100ff0677ac */ /* 0x000e240008000a00 */
[----:B0-----:R-:W-:-:S04]  /*01c0*/  IADD3 R2, P0, PT, R4, UR6, RZ ;  /* 0x0000000604027c10 */ /* 0x001fc8000ff1e0ff */
[----:B------:R-:W-:-:S05]  /*01d0*/  IADD3.X R3, PT, PT, R0, UR7, RZ, P0, !PT ;  /* 0x0000000700037c10 */ /* 0x000fca00087fe4ff */
[----:B------:R-:W-:Y:S01]  /*01e0*/  STG.E desc[UR4][R2.64], R7 ;  /* 0x0000000702007986 */ /* 0x000fe2000c101904 */
[----:B------:R-:W-:Y:S05]  /*01f0*/  EXIT ;  /* 0x000000000000794d */ /* 0x000fea0003800000 */
.L_x_1:
[----:B------:R-:W-:-:S00]  /*0200*/  BRA `(.L_x_1) ;  /* 0xfffffffc00fc7947 */ /* 0x000fc0000383ffff */
[----:B------:R-:W-:-:S00]  /*0210*/  NOP ;  /* 0x0000000000007918 */ /* 0x000fc00000000000 */
        /* <DEDUP_REMOVED lines=14> */
.L_x_2:


//--------------------- .nv.shared.reserved.0     --------------------------
	.section	.nv.shared.reserved.0,"aw",@nobits
	.weak		__nv_reservedSMEM_offset_0_alias
	.size		__nv_reservedSMEM_offset_0_alias, 0, 64
	.other		__nv_reservedSMEM_offset_0_alias,@"STO_CUDA_RESERVED_SHARED STV_DEFAULT"
__nv_reservedSMEM_offset_0_alias:
	.zero		0
	.zero		64


//--------------------- .nv.constant0._Z11tensorPReluPfS_S_l --------------------------
	.section	.nv.constant0._Z11tensorPReluPfS_S_l,"a",@progbits
	.sectionflags	@""
	.align	4
.nv.constant0._Z11tensorPReluPfS_S_l:
	.zero		928


//--------------------- SYMBOLS --------------------------

	.type		.nv.reservedSmem.offset0,@object
	.size		.nv.reservedSmem.offset0,0x4
